	.headerflags	@"EF_CUDA_TEXMODE_UNIFIED EF_CUDA_64BIT_ADDRESS EF_CUDA_ACCELERATORS EF_CUDA_SM90 EF_CUDA_VIRTUAL_SM(EF_CUDA_SM90)"
	.elftype	@"ET_EXEC"


//--------------------- .nv.info                  --------------------------
	.section	.nv.info,"",@"SHT_CUDA_INFO"
	.align	4


	//----- nvinfo : EIATTR_REGCOUNT
	.align		4
        /*0000*/ 	.byte	0x04, 0x2f
        /*0002*/ 	.short	(.L_2 - .L_1)
	.align		4
.L_1:
        /*0004*/ 	.word	index@(triton_poi_fused_gelu_native_layer_norm_1)
        /*0008*/ 	.word	0x00000014


	//----- nvinfo : EIATTR_MIN_STACK_SIZE
	.align		4
.L_2:
        /*000c*/ 	.byte	0x04, 0x12
        /*000e*/ 	.short	(.L_4 - .L_3)
	.align		4
.L_3:
        /*0010*/ 	.word	index@(triton_poi_fused_gelu_native_layer_norm_1)
        /*0014*/ 	.word	0x00000000


	//----- nvinfo : EIATTR_FRAME_SIZE
	.align		4
.L_4:
        /*0018*/ 	.byte	0x04, 0x11
        /*001a*/ 	.short	(.L_6 - .L_5)
	.align		4
.L_5:
        /*001c*/ 	.word	index@(triton_poi_fused_gelu_native_layer_norm_1)
        /*0020*/ 	.word	0x00000000


	//----- nvinfo : EIATTR_MIN_STACK_SIZE
	.align		4
.L_6:
        /*0024*/ 	.byte	0x04, 0x12
        /*0026*/ 	.short	(.L_8 - .L_7)
	.align		4
.L_7:
        /*0028*/ 	.word	index@(triton_poi_fused_gelu_native_layer_norm_1)
        /*002c*/ 	.word	0x00000000
.L_8:


//--------------------- .nv.info.triton_poi_fused_gelu_native_layer_norm_1 --------------------------
	.section	.nv.info.triton_poi_fused_gelu_native_layer_norm_1,"",@"SHT_CUDA_INFO"
	.sectionflags	@""
	.align	4


	//----- nvinfo : EIATTR_CUDA_API_VERSION
	.align		4
        /*0000*/ 	.byte	0x04, 0x37
        /*0002*/ 	.short	(.L_10 - .L_9)
.L_9:
        /*0004*/ 	.word	0x0000007c


	//----- nvinfo : EIATTR_KPARAM_INFO
	.align		4
.L_10:
        /*0008*/ 	.byte	0x04, 0x17
        /*000a*/ 	.short	(.L_12 - .L_11)
.L_11:
        /*000c*/ 	.word	0x00000000
        /*0010*/ 	.short	0x0006
        /*0012*/ 	.short	0x0030
        /*0014*/ 	.byte	0x00, 0xf0, 0x11, 0x00


	//----- nvinfo : EIATTR_KPARAM_INFO
	.align		4
.L_12:
        /*0018*/ 	.byte	0x04, 0x17
        /*001a*/ 	.short	(.L_14 - .L_13)
.L_13:
        /*001c*/ 	.word	0x00000000
        /*0020*/ 	.short	0x0005
        /*0022*/ 	.short	0x0028
        /*0024*/ 	.byte	0x00, 0xf4, 0x21, 0x00


	//----- nvinfo : EIATTR_KPARAM_INFO
	.align		4
.L_14:
        /*0028*/ 	.byte	0x04, 0x17
        /*002a*/ 	.short	(.L_16 - .L_15)
.L_15:
        /*002c*/ 	.word	0x00000000
        /*0030*/ 	.short	0x0004
        /*0032*/ 	.short	0x0020
        /*0034*/ 	.byte	0x00, 0xf4, 0x21, 0x00


	//----- nvinfo : EIATTR_KPARAM_INFO
	.align		4
.L_16:
        /*0038*/ 	.byte	0x04, 0x17
        /*003a*/ 	.short	(.L_18 - .L_17)
.L_17:
        /*003c*/ 	.word	0x00000000
        /*0040*/ 	.short	0x0003
        /*0042*/ 	.short	0x0018
        /*0044*/ 	.byte	0x00, 0xf4, 0x21, 0x00


	//----- nvinfo : EIATTR_KPARAM_INFO
	.align		4
.L_18:
        /*0048*/ 	.byte	0x04, 0x17
        /*004a*/ 	.short	(.L_20 - .L_19)
.L_19:
        /*004c*/ 	.word	0x00000000
        /*0050*/ 	.short	0x0002
        /*0052*/ 	.short	0x0010
        /*0054*/ 	.byte	0x00, 0xf4, 0x21, 0x00


	//----- nvinfo : EIATTR_KPARAM_INFO
	.align		4
.L_20:
        /*0058*/ 	.byte	0x04, 0x17
        /*005a*/ 	.short	(.L_22 - .L_21)
.L_21:
        /*005c*/ 	.word	0x00000000
        /*0060*/ 	.short	0x0001
        /*0062*/ 	.short	0x0008
        /*0064*/ 	.byte	0x00, 0xf4, 0x21, 0x00


	//----- nvinfo : EIATTR_KPARAM_INFO
	.align		4
.L_22:
        /*0068*/ 	.byte	0x04, 0x17
        /*006a*/ 	.short	(.L_24 - .L_23)
.L_23:
        /*006c*/ 	.word	0x00000000
        /*0070*/ 	.short	0x0000
        /*0072*/ 	.short	0x0000
        /*0074*/ 	.byte	0x00, 0xf4, 0x21, 0x00


	//----- nvinfo : EIATTR_SPARSE_MMA_MASK
	.align		4
.L_24:
        /*0078*/ 	.byte	0x03, 0x50
        /*007a*/ 	.short	0x0000


	//----- nvinfo : EIATTR_MAXREG_COUNT
	.align		4
        /*007c*/ 	.byte	0x03, 0x1b
        /*007e*/ 	.short	0x00ff


	//----- nvinfo : EIATTR_EXIT_INSTR_OFFSETS
	.align		4
        /*0080*/ 	.byte	0x04, 0x1c
        /*0082*/ 	.short	(.L_26 - .L_25)


	//   ....[0]....
.L_25:
        /*0084*/ 	.word	0x00000450


	//   ....[1]....
        /*0088*/ 	.word	0x00000470


	//----- nvinfo : EIATTR_REQNTID
	.align		4
.L_26:
        /*008c*/ 	.byte	0x04, 0x10
        /*008e*/ 	.short	(.L_28 - .L_27)
.L_27:
        /*0090*/ 	.word	0x00000080
        /*0094*/ 	.word	0x00000001
        /*0098*/ 	.word	0x00000001


	//----- nvinfo : EIATTR_CBANK_PARAM_SIZE
	.align		4
.L_28:
        /*009c*/ 	.byte	0x03, 0x19
        /*009e*/ 	.short	0x0034


	//----- nvinfo : EIATTR_PARAM_CBANK
	.align		4
        /*00a0*/ 	.byte	0x04, 0x0a
        /*00a2*/ 	.short	(.L_30 - .L_29)
	.align		4
.L_29:
        /*00a4*/ 	.word	index@(.nv.constant0.triton_poi_fused_gelu_native_layer_norm_1)
        /*00a8*/ 	.short	0x0210
        /*00aa*/ 	.short	0x0034


	//----- nvinfo : EIATTR_SW_WAR
	.align		4
.L_30:
        /*00ac*/ 	.byte	0x04, 0x36
        /*00ae*/ 	.short	(.L_32 - .L_31)
.L_31:
        /*00b0*/ 	.word	0x00000008
.L_32:


//--------------------- .nv.callgraph             --------------------------
	.section	.nv.callgraph,"",@"SHT_CUDA_CALLGRAPH"
	.align	4
	.sectionentsize	8
	.align		4
        /*0000*/ 	.word	0x00000000
	.align		4
        /*0004*/ 	.word	0xffffffff
	.align		4
        /*0008*/ 	.word	0x00000000
	.align		4
        /*000c*/ 	.word	0xfffffffe
	.align		4
        /*0010*/ 	.word	0x00000000
	.align		4
        /*0014*/ 	.word	0xfffffffd
	.align		4
        /*0018*/ 	.word	0x00000000
	.align		4
        /*001c*/ 	.word	0xfffffffc


//--------------------- .nv.constant4             --------------------------
	.section	.nv.constant4,"a",@progbits
	.align	8
	.align		8
.nv.constant4:
        /*0000*/ 	.dword	_$_str


//--------------------- .text.triton_poi_fused_gelu_native_layer_norm_1 --------------------------
	.section	.text.triton_poi_fused_gelu_native_layer_norm_1,"ax",@progbits
	.align	128
        .global         triton_poi_fused_gelu_native_layer_norm_1
        .type           triton_poi_fused_gelu_native_layer_norm_1,@function
        .size           triton_poi_fused_gelu_native_layer_norm_1,(.L_x_1 - triton_poi_fused_gelu_native_layer_norm_1)
        .other          triton_poi_fused_gelu_native_layer_norm_1,@"STO_CUDA_ENTRY STV_DEFAULT"
triton_poi_fused_gelu_native_layer_norm_1:
.text.triton_poi_fused_gelu_native_layer_norm_1:
[----:B------:R-:W0:Y:S01]  /*0000*/  LDC R1, c[0x0][0x28] ;  /* 0x00000a00ff017b82 */ /* 0x000e220000000800 */
[----:B------:R-:W1:Y:S07]  /*0010*/  S2R R0, SR_TID.X ;  /* 0x0000000000007919 */ /* 0x000e6e0000002100 */
[----:B------:R-:W2:Y:S01]  /*0020*/  LDC.64 R12, c[0x0][0x218] ;  /* 0x00008600ff0c7b82 */ /* 0x000ea20000000a00 */
[----:B------:R-:W-:Y:S01]  /*0030*/  ULDC.64 UR4, c[0x0][0x208] ;  /* 0x0000820000047ab9 */ /* 0x000fe20000000a00 */
[----:B------:R-:W3:Y:S06]  /*0040*/  S2R R3, SR_CTAID.X ;  /* 0x0000000000037919 */ /* 0x000eec0000002500 */
[----:B------:R-:W4:Y:S08]  /*0050*/  LDC.64 R10, c[0x0][0x220] ;  /* 0x00008800ff0a7b82 */ /* 0x000f300000000a00 */
[----:B------:R-:W5:Y:S08]  /*0060*/  LDC.64 R6, c[0x0][0x228] ;  /* 0x00008a00ff067b82 */ /* 0x000f700000000a00 */
[----:B------:R-:W5:Y:S01]  /*0070*/  LDC.64 R4, c[0x0][0x230] ;  /* 0x00008c00ff047b82 */ /* 0x000f620000000a00 */
[----:B------:R-:W-:Y:S01]  /*0080*/  HFMA2.MMA R16, -RZ, RZ, 0, 0 ;  /* 0x00000000ff107435 */ /* 0x000fe200000001ff */
[----:B------:R-:W-:Y:S01]  /*0090*/  ULDC.64 UR6, c[0x0][0x210] ;  /* 0x0000840000067ab9 */ /* 0x000fe20000000a00 */
[----:B-1----:R-:W-:-:S04]  /*00a0*/  LOP3.LUT R0, R0, 0x7f, RZ, 0xc0, !PT ;  /* 0x0000007f00007812 */ /* 0x002fc800078ec0ff */
[----:B---3--:R-:W-:Y:S02]  /*00b0*/  LEA R0, R3, R0, 0x7 ;  /* 0x0000000003007211 */ /* 0x008fe400078e38ff */
[----:B------:R-:W1:Y:S02]  /*00c0*/  LDC.64 R2, c[0x0][0x238] ;  /* 0x00008e00ff027b82 */ /* 0x000e640000000a00 */
[----:B------:R-:W-:Y:S01]  /*00d0*/  SHF.R.S32.HI R9, RZ, 0x1f, R0 ;  /* 0x0000001fff097819 */ /* 0x000fe20000011400 */
[C---:B--2---:R-:W-:Y:S01]  /*00e0*/  IMAD.WIDE R12, R0.reuse, 0x4, R12 ;  /* 0x00000004000c7825 */ /* 0x044fe200078e020c */
[----:B------:R-:W-:Y:S02]  /*00f0*/  ISETP.GE.AND P0, PT, R0, 0x100, PT ;  /* 0x000001000000780c */ /* 0x000fe40003f06270 */
[----:B------:R-:W-:Y:S02]  /*0100*/  LEA.HI R14, R9, R0, RZ, 0x2 ;  /* 0x00000000090e7211 */ /* 0x000fe400078f10ff */
[----:B------:R-:W-:-:S02]  /*0110*/  CS2R R8, SRZ ;  /* 0x0000000000087805 */ /* 0x000fc4000001ff00 */
[----:B------:R-:W-:Y:S02]  /*0120*/  SHF.R.S32.HI R15, RZ, 0x2, R14 ;  /* 0x00000002ff0f7819 */ /* 0x000fe4000001140e */
[----:B------:R-:W-:-:S03]  /*0130*/  LOP3.LUT R17, R14, 0xfffffffc, RZ, 0xc0, !PT ;  /* 0xfffffffc0e117812 */ /* 0x000fc600078ec0ff */
[C---:B----4-:R-:W-:Y:S01]  /*0140*/  IMAD.WIDE R10, R15.reuse, 0x4, R10 ;  /* 0x000000040f0a7825 */ /* 0x050fe200078e020a */
[----:B------:R-:W-:Y:S01]  /*0150*/  IADD3 R17, R0, -R17, RZ ;  /* 0x8000001100117210 */ /* 0x000fe20007ffe0ff */
[----:B------:R-:W2:Y:S02]  /*0160*/  @!P0 LDG.E R9, desc[UR4][R12.64] ;  /* 0x000000040c098981 */ /* 0x000ea4000c1e1900 */
[----:B-----5:R-:W-:Y:S01]  /*0170*/  IMAD.WIDE R6, R15, 0x4, R6 ;  /* 0x000000040f067825 */ /* 0x020fe200078e0206 */
[----:B------:R-:W-:Y:S01]  /*0180*/  CS2R R14, SRZ ;  /* 0x00000000000e7805 */ /* 0x000fe2000001ff00 */
[----:B------:R-:W2:Y:S02]  /*0190*/  @!P0 LDG.E.EL R8, desc[UR4][R10.64] ;  /* 0x000000040a088981 */ /* 0x000ea4000c2e1900 */
[----:B0-----:R-:W-:-:S03]  /*01a0*/  IMAD.WIDE R4, R17, 0x4, R4 ;  /* 0x0000000411047825 */ /* 0x001fc600078e0204 */
[----:B------:R0:W3:Y:S01]  /*01b0*/  @!P0 LDG.E.EL R14, desc[UR4][R6.64] ;  /* 0x00000004060e8981 */ /* 0x0000e2000c2e1900 */
[----:B-1----:R-:W-:-:S03]  /*01c0*/  IMAD.WIDE R2, R17, 0x4, R2 ;  /* 0x0000000411027825 */ /* 0x002fc600078e0202 */
[----:B------:R-:W4:Y:S04]  /*01d0*/  @!P0 LDG.E.EL R15, desc[UR4][R4.64] ;  /* 0x00000004040f8981 */ /* 0x000f28000c2e1900 */
[----:B------:R1:W4:Y:S01]  /*01e0*/  @!P0 LDG.E.EL R16, desc[UR4][R2.64] ;  /* 0x0000000402108981 */ /* 0x000322000c2e1900 */
[----:B0-----:R-:W-:Y:S02]  /*01f0*/  HFMA2.MMA R6, -RZ, RZ, 0.958984375, -6.1690807342529296875e-05 ;  /* 0x3bac840bff067435 */ /* 0x001fe400000001ff */
[----:B-1----:R-:W-:Y:S02]  /*0200*/  HFMA2.MMA R2, -RZ, RZ, -1.26171875, -2.110004425048828125e-05 ;  /* 0xbd0c8162ff027435 */ /* 0x002fe400000001ff */
[----:B------:R-:W-:Y:S01]  /*0210*/  HFMA2.MMA R4, -RZ, RZ, 1.853515625, -0.00091457366943359375 ;  /* 0x3f6a937eff047435 */ /* 0x000fe200000001ff */
[----:B------:R-:W-:Y:S01]  /*0220*/  MOV R3, 0x3e1cf906 ;  /* 0x3e1cf90600037802 */ /* 0x000fe20000000f00 */
[----:B--2---:R-:W-:-:S04]  /*0230*/  FADD R9, -R8, R9 ;  /* 0x0000000908097221 */ /* 0x004fc80000000100 */
[----:B---3--:R-:W-:-:S04]  /*0240*/  FMUL R9, R9, R14 ;  /* 0x0000000e09097220 */ /* 0x008fc80000400000 */
[----:B----4-:R-:W-:-:S04]  /*0250*/  FFMA R15, R9, R15, R16 ;  /* 0x0000000f090f7223 */ /* 0x010fc80000000010 */
[----:B------:R-:W-:-:S04]  /*0260*/  FMUL R10, R15, 0.70710676908493041992 ;  /* 0x3f3504f30f0a7820 */ /* 0x000fc80000400000 */
[----:B------:R-:W-:-:S05]  /*0270*/  FADD.FTZ R11, |R10|, -RZ ;  /* 0x800000ff0a0b7221 */ /* 0x000fca0000010200 */
[----:B------:R-:W-:Y:S01]  /*0280*/  FSETP.GE.AND P1, PT, R11, 1.0029599666595458984, PT ;  /* 0x3f8060fe0b00780b */ /* 0x000fe20003f26000 */
[----:B------:R-:W-:Y:S01]  /*0290*/  IMAD.MOV.U32 R8, RZ, RZ, 0x3789ca3c ;  /* 0x3789ca3cff087424 */ /* 0x000fe200078e00ff */
[----:B------:R-:W-:-:S11]  /*02a0*/  MOV R9, 0xb9f560b9 ;  /* 0xb9f560b900097802 */ /* 0x000fd60000000f00 */
[----:B------:R-:W-:Y:S01]  /*02b0*/  @!P1 MOV R9, 0xba574d20 ;  /* 0xba574d2000099802 */ /* 0x000fe20000000f00 */
[----:B------:R-:W-:Y:S02]  /*02c0*/  @!P1 IMAD.MOV.U32 R8, RZ, RZ, 0x38b1e96a ;  /* 0x38b1e96aff089424 */ /* 0x000fe400078e00ff */
[----:B------:R-:W-:Y:S01]  /*02d0*/  @!P1 FMUL R11, R10, R10 ;  /* 0x0000000a0a0b9220 */ /* 0x000fe20000400000 */
[----:B------:R-:W-:-:S03]  /*02e0*/  @!P1 IMAD.MOV.U32 R6, RZ, RZ, 0x3baad5ea ;  /* 0x3baad5eaff069424 */ /* 0x000fc600078e00ff */
[----:B------:R-:W-:Y:S01]  /*02f0*/  FFMA.FTZ R9, R11, R8, R9 ;  /* 0x000000080b097223 */ /* 0x000fe20000010009 */
[----:B------:R-:W-:-:S03]  /*0300*/  @!P1 MOV R2, 0xbcdc1be7 ;  /* 0xbcdc1be700029802 */ /* 0x000fc60000000f00 */
[----:B------:R-:W-:Y:S01]  /*0310*/  FFMA.FTZ R9, R9, R11, R6 ;  /* 0x0000000b09097223 */ /* 0x000fe20000010006 */
[----:B------:R-:W-:-:S03]  /*0320*/  @!P1 IMAD.MOV.U32 R3, RZ, RZ, 0x3de718af ;  /* 0x3de718afff039424 */ /* 0x000fc600078e00ff */
[----:B------:R-:W-:Y:S01]  /*0330*/  FFMA.FTZ R6, R9, R11, R2 ;  /* 0x0000000b09067223 */ /* 0x000fe20000010002 */
[----:B------:R-:W-:-:S03]  /*0340*/  @!P1 MOV R4, 0xbec093ac ;  /* 0xbec093ac00049802 */ /* 0x000fc60000000f00 */
[-C--:B------:R-:W-:Y:S01]  /*0350*/  FFMA.FTZ R3, R6, R11.reuse, R3 ;  /* 0x0000000b06037223 */ /* 0x080fe20000010003 */
[----:B------:R-:W-:Y:S02]  /*0360*/  MOV R2, 0x3f20d842 ;  /* 0x3f20d84200027802 */ /* 0x000fe40000000f00 */
[----:B------:R-:W-:Y:S01]  /*0370*/  @!P1 MOV R2, 0x3e0375d3 ;  /* 0x3e0375d300029802 */ /* 0x000fe20000000f00 */
[----:B------:R-:W-:Y:S01]  /*0380*/  FFMA.FTZ R3, R3, R11, R4 ;  /* 0x0000000b03037223 */ /* 0x000fe20000010004 */
[----:B------:R-:W-:-:S03]  /*0390*/  FSEL R5, -R11, R10, P1 ;  /* 0x0000000a0b057208 */ /* 0x000fc60000800100 */
[----:B------:R-:W-:-:S04]  /*03a0*/  FFMA.FTZ R2, R3, R11, R2 ;  /* 0x0000000b03027223 */ /* 0x000fc80000010002 */
[----:B------:R-:W-:-:S04]  /*03b0*/  FFMA.FTZ R5, R2, R5, R5 ;  /* 0x0000000502057223 */ /* 0x000fc80000010005 */
[----:B------:R-:W0:Y:S01]  /*03c0*/  @P1 MUFU.EX2 R2, R5 ;  /* 0x0000000500021308 */ /* 0x000e220000000800 */
[----:B------:R-:W-:Y:S01]  /*03d0*/  SHF.R.S32.HI R3, RZ, 0x1f, R0 ;  /* 0x0000001fff037819 */ /* 0x000fe20000011400 */
[----:B------:R-:W-:Y:S01]  /*03e0*/  FMUL R4, R15, 0.5 ;  /* 0x3f0000000f047820 */ /* 0x000fe20000400000 */
[----:B0-----:R-:W-:-:S05]  /*03f0*/  @P1 FADD R2, -R2, 1 ;  /* 0x3f80000002021421 */ /* 0x001fca0000000100 */
[----:B------:R-:W-:Y:S02]  /*0400*/  @P1 LOP3.LUT R5, R2, 0x80000000, R10, 0xf8, !PT ;  /* 0x8000000002051812 */ /* 0x000fe400078ef80a */
[----:B------:R-:W-:-:S03]  /*0410*/  LEA R2, P1, R0, UR6, 0x2 ;  /* 0x0000000600027c11 */ /* 0x000fc6000f8210ff */
[----:B------:R-:W-:Y:S01]  /*0420*/  FADD R7, R5, 1 ;  /* 0x3f80000005077421 */ /* 0x000fe20000000000 */
[----:B------:R-:W-:-:S03]  /*0430*/  LEA.HI.X R3, R0, UR7, R3, 0x2, P1 ;  /* 0x0000000700037c11 */ /* 0x000fc600088f1403 */
[----:B------:R-:W-:Y:S01]  /*0440*/  FMUL R7, R4, R7 ;  /* 0x0000000704077220 */ /* 0x000fe20000400000 */
[----:B------:R-:W-:Y:S06]  /*0450*/  @P0 EXIT ;  /* 0x000000000000094d */ /* 0x000fec0003800000 */
[----:B------:R-:W-:Y:S01]  /*0460*/  STG.E desc[UR4][R2.64], R7 ;  /* 0x0000000702007986 */ /* 0x000fe2000c101904 */
[----:B------:R-:W-:Y:S05]  /*0470*/  EXIT ;  /* 0x000000000000794d */ /* 0x000fea0003800000 */
.L_x_0:
[----:B------:R-:W-:-:S00]  /*0480*/  BRA `(.L_x_0) ;  /* 0xfffffffc00fc7947 */ /* 0x000fc0000383ffff */
[----:B------:R-:W-:-:S00]  /*0490*/  NOP ;  /* 0x0000000000007918 */ /* 0x000fc00000000000 */
        /* <DEDUP_REMOVED lines=14> */
.L_x_1:


//--------------------- .nv.global.init           --------------------------
	.section	.nv.global.init,"aw",@progbits
.nv.global.init:
	.type		_$_str,@object
	.size		_$_str,(.L_0 - _$_str)
_$_str:
        /*0000*/ 	.byte	0x5f, 0x5f, 0x43, 0x55, 0x44, 0x41, 0x5f, 0x46, 0x54, 0x5a, 0x00
.L_0:


//--------------------- .nv.constant0.triton_poi_fused_gelu_native_layer_norm_1 --------------------------
	.section	.nv.constant0.triton_poi_fused_gelu_native_layer_norm_1,"a",@progbits
	.sectionflags	@""
	.align	4
.nv.constant0.triton_poi_fused_gelu_native_layer_norm_1:
	.zero		580
